	.headerflags	@"EF_CUDA_TEXMODE_UNIFIED EF_CUDA_64BIT_ADDRESS EF_CUDA_ACCELERATORS EF_CUDA_SM90 EF_CUDA_VIRTUAL_SM(EF_CUDA_SM90)"
	.elftype	@"ET_EXEC"


//--------------------- .nv.info                  --------------------------
	.section	.nv.info,"",@"SHT_CUDA_INFO"
	.align	4


	//----- nvinfo : EIATTR_REGCOUNT
	.align		4
        /*0000*/ 	.byte	0x04, 0x2f
        /*0002*/ 	.short	(.L_3 - .L_2)
	.align		4
.L_2:
        /*0004*/ 	.word	index@(triton_poi_fused__native_batch_norm_legit_no_training_add_4)
        /*0008*/ 	.word	0x00000015


	//----- nvinfo : EIATTR_MIN_STACK_SIZE
	.align		4
.L_3:
        /*000c*/ 	.byte	0x04, 0x12
        /*000e*/ 	.short	(.L_5 - .L_4)
	.align		4
.L_4:
        /*0010*/ 	.word	index@(triton_poi_fused__native_batch_norm_legit_no_training_add_4)
        /*0014*/ 	.word	0x00000000


	//----- nvinfo : EIATTR_FRAME_SIZE
	.align		4
.L_5:
        /*0018*/ 	.byte	0x04, 0x11
        /*001a*/ 	.short	(.L_7 - .L_6)
	.align		4
.L_6:
        /*001c*/ 	.word	index@(triton_poi_fused__native_batch_norm_legit_no_training_add_4)
        /*0020*/ 	.word	0x00000000


	//----- nvinfo : EIATTR_MIN_STACK_SIZE
	.align		4
.L_7:
        /*0024*/ 	.byte	0x04, 0x12
        /*0026*/ 	.short	(.L_9 - .L_8)
	.align		4
.L_8:
        /*0028*/ 	.word	index@(triton_poi_fused__native_batch_norm_legit_no_training_add_4)
        /*002c*/ 	.word	0x00000000
.L_9:


//--------------------- .nv.info.triton_poi_fused__native_batch_norm_legit_no_training_add_4 --------------------------
	.section	.nv.info.triton_poi_fused__native_batch_norm_legit_no_training_add_4,"",@"SHT_CUDA_INFO"
	.sectionflags	@""
	.align	4


	//----- nvinfo : EIATTR_CUDA_API_VERSION
	.align		4
        /*0000*/ 	.byte	0x04, 0x37
        /*0002*/ 	.short	(.L_11 - .L_10)
.L_10:
        /*0004*/ 	.word	0x0000007c


	//----- nvinfo : EIATTR_KPARAM_INFO
	.align		4
.L_11:
        /*0008*/ 	.byte	0x04, 0x17
        /*000a*/ 	.short	(.L_13 - .L_12)
.L_12:
        /*000c*/ 	.word	0x00000000
        /*0010*/ 	.short	0x0006
        /*0012*/ 	.short	0x0030
        /*0014*/ 	.byte	0x00, 0xf0, 0x11, 0x00


	//----- nvinfo : EIATTR_KPARAM_INFO
	.align		4
.L_13:
        /*0018*/ 	.byte	0x04, 0x17
        /*001a*/ 	.short	(.L_15 - .L_14)
.L_14:
        /*001c*/ 	.word	0x00000000
        /*0020*/ 	.short	0x0005
        /*0022*/ 	.short	0x0028
        /*0024*/ 	.byte	0x00, 0xf4, 0x21, 0x00


	//----- nvinfo : EIATTR_KPARAM_INFO
	.align		4
.L_15:
        /*0028*/ 	.byte	0x04, 0x17
        /*002a*/ 	.short	(.L_17 - .L_16)
.L_16:
        /*002c*/ 	.word	0x00000000
        /*0030*/ 	.short	0x0004
        /*0032*/ 	.short	0x0020
        /*0034*/ 	.byte	0x00, 0xf4, 0x21, 0x00


	//----- nvinfo : EIATTR_KPARAM_INFO
	.align		4
.L_17:
        /*0038*/ 	.byte	0x04, 0x17
        /*003a*/ 	.short	(.L_19 - .L_18)
.L_18:
        /*003c*/ 	.word	0x00000000
        /*0040*/ 	.short	0x0003
        /*0042*/ 	.short	0x0018
        /*0044*/ 	.byte	0x00, 0xf4, 0x21, 0x00


	//----- nvinfo : EIATTR_KPARAM_INFO
	.align		4
.L_19:
        /*0048*/ 	.byte	0x04, 0x17
        /*004a*/ 	.short	(.L_21 - .L_20)
.L_20:
        /*004c*/ 	.word	0x00000000
        /*0050*/ 	.short	0x0002
        /*0052*/ 	.short	0x0010
        /*0054*/ 	.byte	0x00, 0xf4, 0x21, 0x00


	//----- nvinfo : EIATTR_KPARAM_INFO
	.align		4
.L_21:
        /*0058*/ 	.byte	0x04, 0x17
        /*005a*/ 	.short	(.L_23 - .L_22)
.L_22:
        /*005c*/ 	.word	0x00000000
        /*0060*/ 	.short	0x0001
        /*0062*/ 	.short	0x0008
        /*0064*/ 	.byte	0x00, 0xf4, 0x21, 0x00


	//----- nvinfo : EIATTR_KPARAM_INFO
	.align		4
.L_23:
        /*0068*/ 	.byte	0x04, 0x17
        /*006a*/ 	.short	(.L_25 - .L_24)
.L_24:
        /*006c*/ 	.word	0x00000000
        /*0070*/ 	.short	0x0000
        /*0072*/ 	.short	0x0000
        /*0074*/ 	.byte	0x00, 0xf4, 0x21, 0x00


	//----- nvinfo : EIATTR_SPARSE_MMA_MASK
	.align		4
.L_25:
        /*0078*/ 	.byte	0x03, 0x50
        /*007a*/ 	.short	0x0000


	//----- nvinfo : EIATTR_MAXREG_COUNT
	.align		4
        /*007c*/ 	.byte	0x03, 0x1b
        /*007e*/ 	.short	0x00ff


	//----- nvinfo : EIATTR_EXIT_INSTR_OFFSETS
	.align		4
        /*0080*/ 	.byte	0x04, 0x1c
        /*0082*/ 	.short	(.L_27 - .L_26)


	//   ....[0]....
.L_26:
        /*0084*/ 	.word	0x00000340


	//   ....[1]....
        /*0088*/ 	.word	0x00000360


	//----- nvinfo : EIATTR_REQNTID
	.align		4
.L_27:
        /*008c*/ 	.byte	0x04, 0x10
        /*008e*/ 	.short	(.L_29 - .L_28)
.L_28:
        /*0090*/ 	.word	0x00000080
        /*0094*/ 	.word	0x00000001
        /*0098*/ 	.word	0x00000001


	//----- nvinfo : EIATTR_CBANK_PARAM_SIZE
	.align		4
.L_29:
        /*009c*/ 	.byte	0x03, 0x19
        /*009e*/ 	.short	0x0034


	//----- nvinfo : EIATTR_PARAM_CBANK
	.align		4
        /*00a0*/ 	.byte	0x04, 0x0a
        /*00a2*/ 	.short	(.L_31 - .L_30)
	.align		4
.L_30:
        /*00a4*/ 	.word	index@(.nv.constant0.triton_poi_fused__native_batch_norm_legit_no_training_add_4)
        /*00a8*/ 	.short	0x0210
        /*00aa*/ 	.short	0x0034


	//----- nvinfo : EIATTR_SW_WAR
	.align		4
.L_31:
        /*00ac*/ 	.byte	0x04, 0x36
        /*00ae*/ 	.short	(.L_33 - .L_32)
.L_32:
        /*00b0*/ 	.word	0x00000008
.L_33:


//--------------------- .nv.callgraph             --------------------------
	.section	.nv.callgraph,"",@"SHT_CUDA_CALLGRAPH"
	.align	4
	.sectionentsize	8
	.align		4
        /*0000*/ 	.word	0x00000000
	.align		4
        /*0004*/ 	.word	0xffffffff
	.align		4
        /*0008*/ 	.word	0x00000000
	.align		4
        /*000c*/ 	.word	0xfffffffe
	.align		4
        /*0010*/ 	.word	0x00000000
	.align		4
        /*0014*/ 	.word	0xfffffffd
	.align		4
        /*0018*/ 	.word	0x00000000
	.align		4
        /*001c*/ 	.word	0xfffffffc


//--------------------- .nv.constant4             --------------------------
	.section	.nv.constant4,"a",@progbits
	.align	8
	.align		8
.nv.constant4:
        /*0000*/ 	.dword	_$_str
	.align		8
        /*0008*/ 	.dword	_$_str_$_2


//--------------------- .text.triton_poi_fused__native_batch_norm_legit_no_training_add_4 --------------------------
	.section	.text.triton_poi_fused__native_batch_norm_legit_no_training_add_4,"ax",@progbits
	.align	128
        .global         triton_poi_fused__native_batch_norm_legit_no_training_add_4
        .type           triton_poi_fused__native_batch_norm_legit_no_training_add_4,@function
        .size           triton_poi_fused__native_batch_norm_legit_no_training_add_4,(.L_x_1 - triton_poi_fused__native_batch_norm_legit_no_training_add_4)
        .other          triton_poi_fused__native_batch_norm_legit_no_training_add_4,@"STO_CUDA_ENTRY STV_DEFAULT"
triton_poi_fused__native_batch_norm_legit_no_training_add_4:
.text.triton_poi_fused__native_batch_norm_legit_no_training_add_4:
[----:B------:R-:W0:Y:S01]  /*0000*/  LDC R1, c[0x0][0x28] ;  /* 0x00000a00ff017b82 */ /* 0x000e220000000800 */
[----:B------:R-:W1:Y:S07]  /*0010*/  S2R R0, SR_TID.X ;  /* 0x0000000000007919 */ /* 0x000e6e0000002100 */
[----:B------:R-:W2:Y:S01]  /*0020*/  LDC.64 R12, c[0x0][0x228] ;  /* 0x00008a00ff0c7b82 */ /* 0x000ea20000000a00 */
[----:B------:R-:W-:Y:S01]  /*0030*/  ULDC.64 UR4, c[0x0][0x208] ;  /* 0x0000820000047ab9 */ /* 0x000fe20000000a00 */
[----:B------:R-:W3:Y:S06]  /*0040*/  S2R R3, SR_CTAID.X ;  /* 0x0000000000037919 */ /* 0x000eec0000002500 */
[----:B------:R-:W4:Y:S08]  /*0050*/  LDC.64 R8, c[0x0][0x218] ;  /* 0x00008600ff087b82 */ /* 0x000f300000000a00 */
[----:B------:R-:W5:Y:S08]  /*0060*/  LDC.64 R10, c[0x0][0x220] ;  /* 0x00008800ff0a7b82 */ /* 0x000f700000000a00 */
[----:B------:R-:W4:Y:S01]  /*0070*/  LDC.64 R14, c[0x0][0x230] ;  /* 0x00008c00ff0e7b82 */ /* 0x000f220000000a00 */
[----:B-1----:R-:W-:-:S07]  /*0080*/  LOP3.LUT R0, R0, 0x7f, RZ, 0xc0, !PT ;  /* 0x0000007f00007812 */ /* 0x002fce00078ec0ff */
[----:B------:R-:W1:Y:S01]  /*0090*/  LDC.64 R16, c[0x0][0x238] ;  /* 0x00008e00ff107b82 */ /* 0x000e620000000a00 */
[----:B---3--:R-:W-:Y:S02]  /*00a0*/  SHF.R.S32.HI R2, RZ, 0x18, R3 ;  /* 0x00000018ff027819 */ /* 0x008fe40000011403 */
[----:B------:R-:W-:Y:S02]  /*00b0*/  LEA R0, R3, R0, 0x7 ;  /* 0x0000000003007211 */ /* 0x000fe400078e38ff */
[----:B------:R-:W-:-:S03]  /*00c0*/  SGXT R3, R2, 0x1 ;  /* 0x000000010203781a */ /* 0x000fc60000000200 */
[----:B------:R-:W3:Y:S01]  /*00d0*/  LDC.64 R4, c[0x0][0x210] ;  /* 0x00008400ff047b82 */ /* 0x000ee20000000a00 */
[----:B------:R-:W-:Y:S02]  /*00e0*/  ISETP.GE.AND P2, PT, R0, 0x800, PT ;  /* 0x000008000000780c */ /* 0x000fe40003f46270 */
[----:B------:R-:W-:-:S04]  /*00f0*/  LEA.HI R3, R3, R0, RZ, 0x4 ;  /* 0x0000000003037211 */ /* 0x000fc800078f20ff */
[----:B------:R-:W-:-:S04]  /*0100*/  SHF.R.S32.HI R3, RZ, 0x4, R3 ;  /* 0x00000004ff037819 */ /* 0x000fc80000011403 */
[----:B------:R-:W-:-:S04]  /*0110*/  LEA.HI R2, R3, R3, RZ, 0x5 ;  /* 0x0000000303027211 */ /* 0x000fc800078f28ff */
[----:B------:R-:W-:-:S04]  /*0120*/  LOP3.LUT R2, R2, 0xffffffe0, RZ, 0xc0, !PT ;  /* 0xffffffe002027812 */ /* 0x000fc800078ec0ff */
[----:B------:R-:W-:Y:S02]  /*0130*/  IADD3 R7, R3, -R2, RZ ;  /* 0x8000000203077210 */ /* 0x000fe40007ffe0ff */
[----:B------:R-:W-:-:S03]  /*0140*/  CS2R R2, SRZ ;  /* 0x0000000000027805 */ /* 0x000fc6000001ff00 */
[----:B--2---:R-:W-:-:S05]  /*0150*/  IMAD.WIDE R12, R7, 0x4, R12 ;  /* 0x00000004070c7825 */ /* 0x004fca00078e020c */
[----:B------:R2:W3:Y:S01]  /*0160*/  @!P2 LDG.E.EL R2, desc[UR4][R12.64] ;  /* 0x000000040c02a981 */ /* 0x0004e2000c2e1900 */
[----:B------:R-:W-:Y:S02]  /*0170*/  IMAD.MOV.U32 R6, RZ, RZ, RZ ;  /* 0x000000ffff067224 */ /* 0x000fe400078e00ff */
[----:B----4-:R-:W-:-:S04]  /*0180*/  IMAD.WIDE R8, R0, 0x4, R8 ;  /* 0x0000000400087825 */ /* 0x010fc800078e0208 */
[C---:B-----5:R-:W-:Y:S01]  /*0190*/  IMAD.WIDE R10, R7.reuse, 0x4, R10 ;  /* 0x00000004070a7825 */ /* 0x060fe200078e020a */
[----:B------:R-:W-:Y:S01]  /*01a0*/  HFMA2.MMA R18, -RZ, RZ, 0, 0 ;  /* 0x00000000ff127435 */ /* 0x000fe200000001ff */
[----:B------:R4:W5:Y:S02]  /*01b0*/  @!P2 LDG.E R3, desc[UR4][R8.64] ;  /* 0x000000040803a981 */ /* 0x000964000c1e1900 */
[C---:B0-2---:R-:W-:Y:S02]  /*01c0*/  IMAD.WIDE R12, R7.reuse, 0x4, R14 ;  /* 0x00000004070c7825 */ /* 0x045fe400078e020e */
[----:B------:R-:W5:Y:S02]  /*01d0*/  @!P2 LDG.E.EL R6, desc[UR4][R10.64] ;  /* 0x000000040a06a981 */ /* 0x000f64000c2e1900 */
[----:B-1----:R-:W-:-:S03]  /*01e0*/  IMAD.WIDE R14, R7, 0x4, R16 ;  /* 0x00000004070e7825 */ /* 0x002fc600078e0210 */
[----:B------:R-:W2:Y:S01]  /*01f0*/  @!P2 LDG.E.EL R18, desc[UR4][R12.64] ;  /* 0x000000040c12a981 */ /* 0x000ea2000c2e1900 */
[----:B------:R-:W-:Y:S02]  /*0200*/  IMAD.MOV.U32 R7, RZ, RZ, RZ ;  /* 0x000000ffff077224 */ /* 0x000fe400078e00ff */
[----:B---3--:R-:W-:Y:S01]  /*0210*/  IMAD.WIDE R4, R0, 0x4, R4 ;  /* 0x0000000400047825 */ /* 0x008fe200078e0204 */
[----:B------:R-:W-:-:S03]  /*0220*/  MOV R0, RZ ;  /* 0x000000ff00007202 */ /* 0x000fc60000000f00 */
[----:B------:R-:W2:Y:S04]  /*0230*/  @!P2 LDG.E.EL R7, desc[UR4][R14.64] ;  /* 0x000000040e07a981 */ /* 0x000ea8000c2e1900 */
[----:B------:R-:W3:Y:S01]  /*0240*/  @!P2 LDG.E R0, desc[UR4][R4.64] ;  /* 0x000000040400a981 */ /* 0x000ee2000c1e1900 */
[----:B----4-:R-:W-:Y:S01]  /*0250*/  HFMA2.MMA R9, -RZ, RZ, 1.625, 0 ;  /* 0x3e800000ff097435 */ /* 0x010fe200000001ff */
[----:B------:R-:W-:-:S04]  /*0260*/  FADD R2, R2, 9.9999997473787516356e-06 ;  /* 0x3727c5ac02027421 */ /* 0x000fc80000000000 */
[----:B------:R-:W0:Y:S02]  /*0270*/  MUFU.SQRT R8, R2 ;  /* 0x0000000200087308 */ /* 0x000e240000002000 */
[C---:B0-----:R-:W-:Y:S02]  /*0280*/  FSETP.GT.AND P0, PT, R8.reuse, 8.50705917302346158658e+37, PT ;  /* 0x7e8000000800780b */ /* 0x041fe40003f04000 */
[----:B------:R-:W-:-:S11]  /*0290*/  FSETP.GEU.AND P1, PT, R8, 1.175494350822287508e-38, PT ;  /* 0x008000000800780b */ /* 0x000fd60003f2e000 */
[----:B------:R-:W-:-:S04]  /*02a0*/  @P0 FMUL R8, R8, 0.25 ;  /* 0x3e80000008080820 */ /* 0x000fc80000400000 */
[----:B------:R-:W-:-:S06]  /*02b0*/  @!P1 FMUL R8, R8, 16777216 ;  /* 0x4b80000008089820 */ /* 0x000fcc0000400000 */
[----:B------:R-:W0:Y:S01]  /*02c0*/  MUFU.RCP R8, R8 ;  /* 0x0000000800087308 */ /* 0x000e220000001000 */
[----:B------:R-:W-:Y:S01]  /*02d0*/  FSEL R9, R9, 1, P0 ;  /* 0x3f80000009097808 */ /* 0x000fe20000000000 */
[----:B-----5:R-:W-:-:S04]  /*02e0*/  FADD R3, -R6, R3 ;  /* 0x0000000306037221 */ /* 0x020fc80000000100 */
[----:B------:R-:W-:-:S04]  /*02f0*/  @!P1 FMUL R9, R9, 16777216 ;  /* 0x4b80000009099820 */ /* 0x000fc80000400000 */
[----:B0-----:R-:W-:-:S04]  /*0300*/  FMUL R6, R8, R9 ;  /* 0x0000000908067220 */ /* 0x001fc80000400000 */
[----:B------:R-:W-:-:S04]  /*0310*/  FMUL R6, R3, R6 ;  /* 0x0000000603067220 */ /* 0x000fc80000400000 */
[----:B--2---:R-:W-:-:S04]  /*0320*/  FFMA R7, R6, R18, R7 ;  /* 0x0000001206077223 */ /* 0x004fc80000000007 */
[----:B---3--:R-:W-:Y:S01]  /*0330*/  FADD R7, R7, R0 ;  /* 0x0000000007077221 */ /* 0x008fe20000000000 */
[----:B------:R-:W-:Y:S06]  /*0340*/  @P2 EXIT ;  /* 0x000000000000294d */ /* 0x000fec0003800000 */
[----:B------:R-:W-:Y:S01]  /*0350*/  STG.E desc[UR4][R4.64], R7 ;  /* 0x0000000704007986 */ /* 0x000fe2000c101904 */
[----:B------:R-:W-:Y:S05]  /*0360*/  EXIT ;  /* 0x000000000000794d */ /* 0x000fea0003800000 */
.L_x_0:
[----:B------:R-:W-:-:S00]  /*0370*/  BRA `(.L_x_0) ;  /* 0xfffffffc00fc7947 */ /* 0x000fc0000383ffff */
[----:B------:R-:W-:-:S00]  /*0380*/  NOP ;  /* 0x0000000000007918 */ /* 0x000fc00000000000 */
[----:B------:R-:W-:-:S00]  /*0390*/  NOP ;  /* 0x0000000000007918 */ /* 0x000fc00000000000 */
[----:B------:R-:W-:-:S00]  /*03a0*/  NOP ;  /* 0x0000000000007918 */ /* 0x000fc00000000000 */
[----:B------:R-:W-:-:S00]  /*03b0*/  NOP ;  /* 0x0000000000007918 */ /* 0x000fc00000000000 */
[----:B------:R-:W-:-:S00]  /*03c0*/  NOP ;  /* 0x0000000000007918 */ /* 0x000fc00000000000 */
[----:B------:R-:W-:-:S00]  /*03d0*/  NOP ;  /* 0x0000000000007918 */ /* 0x000fc00000000000 */
[----:B------:R-:W-:-:S00]  /*03e0*/  NOP ;  /* 0x0000000000007918 */ /* 0x000fc00000000000 */
[----:B------:R-:W-:-:S00]  /*03f0*/  NOP ;  /* 0x0000000000007918 */ /* 0x000fc00000000000 */
.L_x_1:


//--------------------- .nv.global.init           --------------------------
	.section	.nv.global.init,"aw",@progbits
.nv.global.init:
	.type		_$_str,@object
	.size		_$_str,(_$_str_$_2 - _$_str)
_$_str:
        /*0000*/ 	.byte	0x5f, 0x5f, 0x43, 0x55, 0x44, 0x41, 0x5f, 0x46, 0x54, 0x5a, 0x00
	.type		_$_str_$_2,@object
	.size		_$_str_$_2,(.L_1 - _$_str_$_2)
_$_str_$_2:
        /*000b*/ 	.byte	0x5f, 0x5f, 0x43, 0x55, 0x44, 0x41, 0x5f, 0x50, 0x52, 0x45, 0x43, 0x5f, 0x53, 0x51, 0x52, 0x54
        /*001b*/ 	.byte	0x00
.L_1:


//--------------------- .nv.constant0.triton_poi_fused__native_batch_norm_legit_no_training_add_4 --------------------------
	.section	.nv.constant0.triton_poi_fused__native_batch_norm_legit_no_training_add_4,"a",@progbits
	.sectionflags	@""
	.align	4
.nv.constant0.triton_poi_fused__native_batch_norm_legit_no_training_add_4:
	.zero		580
